//
// Generated by NVIDIA NVVM Compiler
//
// Compiler Build ID: CL-36424714
// Cuda compilation tools, release 13.0, V13.0.88
// Based on NVVM 20.0.0
//

.version 9.0
.target sm_100
.address_size 64

	// .globl	_Z13convolution2DPfS_S_ii
// _ZZ13convolution2DPfS_S_iiE9sharedMem has been demoted

.visible .entry _Z13convolution2DPfS_S_ii(
	.param .u64 .ptr .align 1 _Z13convolution2DPfS_S_ii_param_0,
	.param .u64 .ptr .align 1 _Z13convolution2DPfS_S_ii_param_1,
	.param .u64 .ptr .align 1 _Z13convolution2DPfS_S_ii_param_2,
	.param .u32 _Z13convolution2DPfS_S_ii_param_3,
	.param .u32 _Z13convolution2DPfS_S_ii_param_4
)
{
	.reg .pred 	%p<12>;
	.reg .b32 	%r<27>;
	.reg .b32 	%f<33>;
	.reg .b64 	%rd<20>;
	// demoted variable
	.shared .align 4 .b8 _ZZ13convolution2DPfS_S_iiE9sharedMem[1296];
	ld.param.u64 	%rd5, [_Z13convolution2DPfS_S_ii_param_0];
	ld.param.u64 	%rd3, [_Z13convolution2DPfS_S_ii_param_1];
	ld.param.u64 	%rd4, [_Z13convolution2DPfS_S_ii_param_2];
	ld.param.u32 	%r10, [_Z13convolution2DPfS_S_ii_param_3];
	ld.param.u32 	%r11, [_Z13convolution2DPfS_S_ii_param_4];
	cvta.to.global.u64 	%rd1, %rd5;
	mov.u32 	%r12, %ctaid.y;
	shl.b32 	%r13, %r12, 4;
	mov.u32 	%r1, %tid.y;
	add.s32 	%r2, %r13, %r1;
	mov.u32 	%r14, %ctaid.x;
	shl.b32 	%r15, %r14, 4;
	mov.u32 	%r3, %tid.x;
	add.s32 	%r4, %r15, %r3;
	setp.lt.s32 	%p2, %r2, %r11;
	setp.lt.s32 	%p3, %r4, %r10;
	and.pred  	%p1, %p3, %p2;
	mov.u32 	%r16, _ZZ13convolution2DPfS_S_iiE9sharedMem;
	mad.lo.s32 	%r5, %r1, 72, %r16;
	add.s32 	%r6, %r5, 72;
	shl.b32 	%r17, %r3, 2;
	add.s32 	%r7, %r6, %r17;
	not.pred 	%p4, %p1;
	@%p4 bra 	$L__BB0_2;
	mad.lo.s32 	%r18, %r10, %r2, %r4;
	mul.wide.s32 	%rd6, %r18, 4;
	add.s64 	%rd7, %rd1, %rd6;
	ld.global.f32 	%f1, [%rd7];
	st.shared.f32 	[%r7+4], %f1;
$L__BB0_2:
	setp.ne.s32 	%p5, %r1, 0;
	@%p5 bra 	$L__BB0_7;
	setp.eq.s32 	%p6, %r2, 0;
	add.s32 	%r8, %r16, %r17;
	@%p6 bra 	$L__BB0_5;
	add.s32 	%r21, %r2, -1;
	mad.lo.s32 	%r22, %r10, %r21, %r4;
	mul.wide.s32 	%rd8, %r22, 4;
	add.s64 	%rd9, %rd1, %rd8;
	ld.global.f32 	%f2, [%rd9];
	st.shared.f32 	[%r8+4], %f2;
$L__BB0_5:
	add.s32 	%r9, %r2, 16;
	setp.ge.s32 	%p7, %r9, %r11;
	@%p7 bra 	$L__BB0_7;
	mad.lo.s32 	%r23, %r10, %r9, %r4;
	mul.wide.s32 	%rd10, %r23, 4;
	add.s64 	%rd11, %rd1, %rd10;
	ld.global.f32 	%f3, [%rd11];
	st.shared.f32 	[%r8+1228], %f3;
$L__BB0_7:
	setp.ne.s32 	%p8, %r3, 0;
	@%p8 bra 	$L__BB0_12;
	setp.lt.s32 	%p9, %r4, 1;
	mul.lo.s32 	%r24, %r10, %r2;
	cvt.s64.s32 	%rd12, %r24;
	cvt.s64.s32 	%rd13, %r4;
	add.s64 	%rd14, %rd13, %rd12;
	shl.b64 	%rd15, %rd14, 2;
	add.s64 	%rd2, %rd1, %rd15;
	@%p9 bra 	$L__BB0_10;
	ld.global.f32 	%f4, [%rd2+-4];
	st.shared.f32 	[%r6], %f4;
$L__BB0_10:
	add.s32 	%r25, %r4, 16;
	setp.ge.s32 	%p10, %r25, %r10;
	@%p10 bra 	$L__BB0_12;
	ld.global.f32 	%f5, [%rd2+64];
	st.shared.f32 	[%r5+140], %f5;
$L__BB0_12:
	bar.sync 	0;
	@%p4 bra 	$L__BB0_14;
	cvta.to.global.u64 	%rd16, %rd4;
	ld.shared.f32 	%f6, [%r7+-72];
	ld.global.f32 	%f7, [%rd16];
	fma.rn.f32 	%f8, %f6, %f7, 0f00000000;
	ld.shared.f32 	%f9, [%r7+-68];
	ld.global.f32 	%f10, [%rd16+4];
	fma.rn.f32 	%f11, %f9, %f10, %f8;
	ld.shared.f32 	%f12, [%r7+-64];
	ld.global.f32 	%f13, [%rd16+8];
	fma.rn.f32 	%f14, %f12, %f13, %f11;
	ld.shared.f32 	%f15, [%r7];
	ld.global.f32 	%f16, [%rd16+12];
	fma.rn.f32 	%f17, %f15, %f16, %f14;
	ld.shared.f32 	%f18, [%r7+4];
	ld.global.f32 	%f19, [%rd16+16];
	fma.rn.f32 	%f20, %f18, %f19, %f17;
	ld.shared.f32 	%f21, [%r7+8];
	ld.global.f32 	%f22, [%rd16+20];
	fma.rn.f32 	%f23, %f21, %f22, %f20;
	ld.shared.f32 	%f24, [%r7+72];
	ld.global.f32 	%f25, [%rd16+24];
	fma.rn.f32 	%f26, %f24, %f25, %f23;
	ld.shared.f32 	%f27, [%r7+76];
	ld.global.f32 	%f28, [%rd16+28];
	fma.rn.f32 	%f29, %f27, %f28, %f26;
	ld.shared.f32 	%f30, [%r7+80];
	ld.global.f32 	%f31, [%rd16+32];
	fma.rn.f32 	%f32, %f30, %f31, %f29;
	mad.lo.s32 	%r26, %r10, %r2, %r4;
	cvta.to.global.u64 	%rd17, %rd3;
	mul.wide.s32 	%rd18, %r26, 4;
	add.s64 	%rd19, %rd17, %rd18;
	st.global.f32 	[%rd19], %f32;
$L__BB0_14:
	ret;

}


// ===== COMPILED SASS (sm_100) =====

	.target	sm_100

	.elftype	@"ET_EXEC"


//--------------------- .note.nv.tkinfo           --------------------------
	.section	.note.nv.tkinfo,"",@"SHT_NOTE"
	.sectionflags	@"SHF_NOTE_NV_TKINFO"
	.tkinfo
        /*0018*/ 	.word	0x00000002
        /*0030*/ 	.string	""
        /*0030*/ 	.string	"ptxas"
        /*0030*/ 	.string	"Cuda compilation tools, release 13.0, V13.0.88"
        /*0030*/ 	.string	"Build cuda_13.0.r13.0/compiler.36424714_0"
        /*0030*/ 	.string	"-arch sm_100 -m 64 "



//--------------------- .note.nv.cuinfo           --------------------------
	.section	.note.nv.cuinfo,"",@"SHT_NOTE"
	.sectionflags	@"SHF_NOTE_NV_CUINFO"
        /*0018*/ 	.short	0x0002
        /*001a*/ 	.short	0x0064
        /*001c*/ 	.short	0x0082
	.zero		2


//--------------------- .nv.info                  --------------------------
	.section	.nv.info,"",@"SHT_CUDA_INFO"
	.align	4


	//----- nvinfo : EIATTR_REGCOUNT
	.align		4
        /*0000*/ 	.byte	0x04, 0x2f
        /*0002*/ 	.short	(.L_1 - .L_0)
	.align		4
.L_0:
        /*0004*/ 	.word	index@(_Z13convolution2DPfS_S_ii)
        /*0008*/ 	.word	0x0000001a


	//----- nvinfo : EIATTR_FRAME_SIZE
	.align		4
.L_1:
        /*000c*/ 	.byte	0x04, 0x11
        /*000e*/ 	.short	(.L_3 - .L_2)
	.align		4
.L_2:
        /*0010*/ 	.word	index@(_Z13convolution2DPfS_S_ii)
        /*0014*/ 	.word	0x00000000


	//----- nvinfo : EIATTR_MIN_STACK_SIZE
	.align		4
.L_3:
        /*0018*/ 	.byte	0x04, 0x12
        /*001a*/ 	.short	(.L_5 - .L_4)
	.align		4
.L_4:
        /*001c*/ 	.word	index@(_Z13convolution2DPfS_S_ii)
        /*0020*/ 	.word	0x00000000
.L_5:


//--------------------- .nv.compat                --------------------------
	.section	.nv.compat,"",@"SHT_CUDA_COMPAT_INFO"
	.align	4
        /*0000*/ 	.byte	0x02, 0x09, 0x00, 0x00, 0x02, 0x02, 0x01, 0x00, 0x02, 0x05, 0x05, 0x00, 0x03, 0x07, 0x01, 0x01
        /*0010*/ 	.byte	0x02, 0x03, 0x00, 0x00, 0x02, 0x06, 0x01, 0x00, 0x04, 0x0b, 0x08, 0x00, 0x09, 0x00, 0x00, 0x00
        /*0020*/ 	.byte	0x00, 0x00, 0x00, 0x00


//--------------------- .nv.info._Z13convolution2DPfS_S_ii --------------------------
	.section	.nv.info._Z13convolution2DPfS_S_ii,"",@"SHT_CUDA_INFO"
	.sectionflags	@""
	.align	4


	//----- nvinfo : EIATTR_CUDA_API_VERSION
	.align		4
        /*0000*/ 	.byte	0x04, 0x37
        /*0002*/ 	.short	(.L_7 - .L_6)
.L_6:
        /*0004*/ 	.word	0x00000082


	//----- nvinfo : EIATTR_KPARAM_INFO
	.align		4
.L_7:
        /*0008*/ 	.byte	0x04, 0x17
        /*000a*/ 	.short	(.L_9 - .L_8)
.L_8:
        /*000c*/ 	.word	0x00000000
        /*0010*/ 	.short	0x0004
        /*0012*/ 	.short	0x001c
        /*0014*/ 	.byte	0x00, 0xf0, 0x11, 0x00


	//----- nvinfo : EIATTR_KPARAM_INFO
	.align		4
.L_9:
        /*0018*/ 	.byte	0x04, 0x17
        /*001a*/ 	.short	(.L_11 - .L_10)
.L_10:
        /*001c*/ 	.word	0x00000000
        /*0020*/ 	.short	0x0003
        /*0022*/ 	.short	0x0018
        /*0024*/ 	.byte	0x00, 0xf0, 0x11, 0x00


	//----- nvinfo : EIATTR_KPARAM_INFO
	.align		4
.L_11:
        /*0028*/ 	.byte	0x04, 0x17
        /*002a*/ 	.short	(.L_13 - .L_12)
.L_12:
        /*002c*/ 	.word	0x00000000
        /*0030*/ 	.short	0x0002
        /*0032*/ 	.short	0x0010
        /*0034*/ 	.byte	0x00, 0xf5, 0x21, 0x00


	//----- nvinfo : EIATTR_KPARAM_INFO
	.align		4
.L_13:
        /*0038*/ 	.byte	0x04, 0x17
        /*003a*/ 	.short	(.L_15 - .L_14)
.L_14:
        /*003c*/ 	.word	0x00000000
        /*0040*/ 	.short	0x0001
        /*0042*/ 	.short	0x0008
        /*0044*/ 	.byte	0x00, 0xf5, 0x21, 0x00


	//----- nvinfo : EIATTR_KPARAM_INFO
	.align		4
.L_15:
        /*0048*/ 	.byte	0x04, 0x17
        /*004a*/ 	.short	(.L_17 - .L_16)
.L_16:
        /*004c*/ 	.word	0x00000000
        /*0050*/ 	.short	0x0000
        /*0052*/ 	.short	0x0000
        /*0054*/ 	.byte	0x00, 0xf5, 0x21, 0x00


	//----- nvinfo : EIATTR_SPARSE_MMA_MASK
	.align		4
.L_17:
        /*0058*/ 	.byte	0x03, 0x50
        /*005a*/ 	.short	0x0000


	//----- nvinfo : EIATTR_MAXREG_COUNT
	.align		4
        /*005c*/ 	.byte	0x03, 0x1b
        /*005e*/ 	.short	0x00ff


	//----- nvinfo : EIATTR_NUM_BARRIERS
	.align		4
        /*0060*/ 	.byte	0x02, 0x4c
        /*0062*/ 	.byte	0x01
	.zero		1


	//----- nvinfo : EIATTR_MERCURY_ISA_VERSION
	.align		4
        /*0064*/ 	.byte	0x03, 0x5f
        /*0066*/ 	.short	0x0101


	//----- nvinfo : EIATTR_VRC_CTA_INIT_COUNT
	.align		4
        /*0068*/ 	.byte	0x02, 0x4a
	.zero		1
	.zero		1


	//----- nvinfo : EIATTR_EXIT_INSTR_OFFSETS
	.align		4
        /*006c*/ 	.byte	0x04, 0x1c
        /*006e*/ 	.short	(.L_19 - .L_18)


	//   ....[0]....
.L_18:
        /*0070*/ 	.word	0x000003b0


	//   ....[1]....
        /*0074*/ 	.word	0x000005c0


	//----- nvinfo : EIATTR_CRS_STACK_SIZE
	.align		4
.L_19:
        /*0078*/ 	.byte	0x04, 0x1e
        /*007a*/ 	.short	(.L_21 - .L_20)
.L_20:
        /*007c*/ 	.word	0x00000000


	//----- nvinfo : EIATTR_CBANK_PARAM_SIZE
	.align		4
.L_21:
        /*0080*/ 	.byte	0x03, 0x19
        /*0082*/ 	.short	0x0020


	//----- nvinfo : EIATTR_PARAM_CBANK
	.align		4
        /*0084*/ 	.byte	0x04, 0x0a
        /*0086*/ 	.short	(.L_23 - .L_22)
	.align		4
.L_22:
        /*0088*/ 	.word	index@(.nv.constant0._Z13convolution2DPfS_S_ii)
        /*008c*/ 	.short	0x0380
        /*008e*/ 	.short	0x0020


	//----- nvinfo : EIATTR_SW_WAR
	.align		4
.L_23:
        /*0090*/ 	.byte	0x04, 0x36
        /*0092*/ 	.short	(.L_25 - .L_24)
.L_24:
        /*0094*/ 	.word	0x00000008
.L_25:


//--------------------- .nv.callgraph             --------------------------
	.section	.nv.callgraph,"",@"SHT_CUDA_CALLGRAPH"
	.align	4
	.sectionentsize	8
	.align		4
        /*0000*/ 	.word	0x00000000
	.align		4
        /*0004*/ 	.word	0xffffffff
	.align		4
        /*0008*/ 	.word	0x00000000
	.align		4
        /*000c*/ 	.word	0xfffffffe
	.align		4
        /*0010*/ 	.word	0x00000000
	.align		4
        /*0014*/ 	.word	0xfffffffd
	.align		4
        /*0018*/ 	.word	0x00000000
	.align		4
        /*001c*/ 	.word	0xfffffffc


//--------------------- .text._Z13convolution2DPfS_S_ii --------------------------
	.section	.text._Z13convolution2DPfS_S_ii,"ax",@progbits
	.align	128
        .global         _Z13convolution2DPfS_S_ii
        .type           _Z13convolution2DPfS_S_ii,@function
        .size           _Z13convolution2DPfS_S_ii,(.L_x_5 - _Z13convolution2DPfS_S_ii)
        .other          _Z13convolution2DPfS_S_ii,@"STO_CUDA_ENTRY STV_DEFAULT"
_Z13convolution2DPfS_S_ii:
.text._Z13convolution2DPfS_S_ii:
[----:B------:R-:W-:Y:S01]  /*0000*/  LDC R1, c[0x0][0x37c] ;  /* 0x0000df00ff017b82 */ /* 0x000fe20000000800 */
[----:B------:R-:W0:Y:S01]  /*0010*/  S2R R2, SR_CTAID.Y ;  /* 0x0000000000027919 */ /* 0x000e220000002600 */
[----:B------:R-:W1:Y:S01]  /*0020*/  LDCU.64 UR6, c[0x0][0x398] ;  /* 0x00007300ff0677ac */ /* 0x000e620008000a00 */
[----:B------:R-:W0:Y:S01]  /*0030*/  S2R R8, SR_TID.Y ;  /* 0x0000000000087919 */ /* 0x000e220000002200 */
[----:B------:R-:W2:Y:S01]  /*0040*/  LDCU.64 UR4, c[0x0][0x358] ;  /* 0x00006b00ff0477ac */ /* 0x000ea20008000a00 */
[----:B------:R-:W3:Y:S01]  /*0050*/  S2R R3, SR_CTAID.X ;  /* 0x0000000000037919 */ /* 0x000ee20000002500 */
[----:B------:R-:W3:Y:S01]  /*0060*/  S2R R0, SR_TID.X ;  /* 0x0000000000007919 */ /* 0x000ee20000002100 */
[----:B0-----:R-:W-:-:S04]  /*0070*/  LEA R2, R2, R8, 0x4 ;  /* 0x0000000802027211 */ /* 0x001fc800078e20ff */
[----:B-1----:R-:W-:Y:S02]  /*0080*/  ISETP.GE.AND P0, PT, R2, UR7, PT ;  /* 0x0000000702007c0c */ /* 0x002fe4000bf06270 */
[----:B---3--:R-:W-:-:S04]  /*0090*/  LEA R3, R3, R0, 0x4 ;  /* 0x0000000003037211 */ /* 0x008fc800078e20ff */
[----:B------:R-:W-:-:S13]  /*00a0*/  ISETP.LT.AND P0, PT, R3, UR6, !P0 ;  /* 0x0000000603007c0c */ /* 0x000fda000c701270 */
[----:B------:R-:W0:Y:S01]  /*00b0*/  @P0 LDC.64 R6, c[0x0][0x380] ;  /* 0x0000e000ff060b82 */ /* 0x000e220000000a00 */
[----:B------:R-:W-:-:S04]  /*00c0*/  @P0 IMAD R5, R2, UR6, R3 ;  /* 0x0000000602050c24 */ /* 0x000fc8000f8e0203 */
[----:B0-----:R-:W-:-:S06]  /*00d0*/  @P0 IMAD.WIDE R6, R5, 0x4, R6 ;  /* 0x0000000405060825 */ /* 0x001fcc00078e0206 */
[----:B--2---:R-:W2:Y:S01]  /*00e0*/  @P0 LDG.E R7, desc[UR4][R6.64] ;  /* 0x0000000406070981 */ /* 0x004ea2000c1e1900 */
[----:B------:R-:W-:Y:S01]  /*00f0*/  MOV R4, 0x400 ;  /* 0x0000040000047802 */ /* 0x000fe20000000f00 */
[----:B------:R-:W-:Y:S01]  /*0100*/  BSSY.RECONVERGENT B0, `(.L_x_0) ;  /* 0x0000018000007945 */ /* 0x000fe20003800200 */
[----:B------:R-:W-:Y:S01]  /*0110*/  ISETP.NE.AND P2, PT, R8, RZ, PT ;  /* 0x000000ff0800720c */ /* 0x000fe20003f45270 */
[----:B------:R-:W0:Y:S01]  /*0120*/  S2R R11, SR_CgaCtaId ;  /* 0x00000000000b7919 */ /* 0x000e220000008800 */
[----:B------:R-:W-:Y:S02]  /*0130*/  ISETP.NE.AND P1, PT, R0, RZ, PT ;  /* 0x000000ff0000720c */ /* 0x000fe40003f25270 */
[----:B0-----:R-:W-:-:S05]  /*0140*/  LEA R11, R11, R4, 0x18 ;  /* 0x000000040b0b7211 */ /* 0x001fca00078ec0ff */
[----:B------:R-:W-:-:S05]  /*0150*/  IMAD R5, R8, 0x48, R11 ;  /* 0x0000004808057824 */ /* 0x000fca00078e020b */
[----:B------:R-:W-:-:S05]  /*0160*/  LEA R4, R0, R5, 0x2 ;  /* 0x0000000500047211 */ /* 0x000fca00078e10ff */
[----:B--2---:R0:W-:Y:S01]  /*0170*/  @P0 STS [R4+0x4c], R7 ;  /* 0x00004c0704000388 */ /* 0x0041e20000000800 */
[----:B------:R-:W-:Y:S05]  /*0180*/  @P2 BRA `(.L_x_1) ;  /* 0x00000000003c2947 */ /* 0x000fea0003800000 */
[C---:B------:R-:W-:Y:S02]  /*0190*/  IADD3 R12, PT, PT, R2.reuse, 0x10, RZ ;  /* 0x00000010020c7810 */ /* 0x040fe40007ffe0ff */
[----:B------:R-:W-:Y:S02]  /*01a0*/  ISETP.NE.AND P2, PT, R2, RZ, PT ;  /* 0x000000ff0200720c */ /* 0x000fe40003f45270 */
[----:B------:R-:W-:-:S11]  /*01b0*/  ISETP.GE.AND P3, PT, R12, UR7, PT ;  /* 0x000000070c007c0c */ /* 0x000fd6000bf66270 */
[----:B0-----:R-:W0:Y:S01]  /*01c0*/  @P2 LDC.64 R6, c[0x0][0x380] ;  /* 0x0000e000ff062b82 */ /* 0x001e220000000a00 */
[----:B------:R-:W-:Y:S01]  /*01d0*/  @P2 IADD3 R10, PT, PT, R2, -0x1, RZ ;  /* 0xffffffff020a2810 */ /* 0x000fe20007ffe0ff */
[----:B------:R-:W-:-:S04]  /*01e0*/  @!P3 IMAD R15, R12, UR6, R3 ;  /* 0x000000060c0fbc24 */ /* 0x000fc8000f8e0203 */
[----:B------:R-:W-:Y:S02]  /*01f0*/  @P2 IMAD R13, R10, UR6, R3 ;  /* 0x000000060a0d2c24 */ /* 0x000fe4000f8e0203 */
[----:B------:R-:W1:Y:S02]  /*0200*/  @!P3 LDC.64 R8, c[0x0][0x380] ;  /* 0x0000e000ff08bb82 */ /* 0x000e640000000a00 */
[----:B0-----:R-:W-:-:S06]  /*0210*/  @P2 IMAD.WIDE R6, R13, 0x4, R6 ;  /* 0x000000040d062825 */ /* 0x001fcc00078e0206 */
[----:B------:R-:W2:Y:S01]  /*0220*/  @P2 LDG.E R7, desc[UR4][R6.64] ;  /* 0x0000000406072981 */ /* 0x000ea2000c1e1900 */
[----:B-1----:R-:W-:-:S06]  /*0230*/  @!P3 IMAD.WIDE R8, R15, 0x4, R8 ;  /* 0x000000040f08b825 */ /* 0x002fcc00078e0208 */
[----:B------:R-:W3:Y:S01]  /*0240*/  @!P3 LDG.E R9, desc[UR4][R8.64] ;  /* 0x000000040809b981 */ /* 0x000ee2000c1e1900 */
[----:B------:R-:W-:-:S05]  /*0250*/  LEA R0, R0, R11, 0x2 ;  /* 0x0000000b00007211 */ /* 0x000fca00078e10ff */
[----:B--2---:R1:W-:Y:S04]  /*0260*/  @P2 STS [R0+0x4], R7 ;  /* 0x0000040700002388 */ /* 0x0043e80000000800 */
[----:B---3--:R1:W-:Y:S02]  /*0270*/  @!P3 STS [R0+0x4cc], R9 ;  /* 0x0004cc090000b388 */ /* 0x0083e40000000800 */
.L_x_1:
[----:B------:R-:W-:Y:S05]  /*0280*/  BSYNC.RECONVERGENT B0 ;  /* 0x0000000000007941 */ /* 0x000fea0003800200 */
.L_x_0:
[----:B------:R-:W-:Y:S04]  /*0290*/  BSSY.RECONVERGENT B0, `(.L_x_2) ;  /* 0x0000010000007945 */ /* 0x000fe80003800200 */
[----:B------:R-:W-:Y:S05]  /*02a0*/  @P1 BRA `(.L_x_3) ;  /* 0x0000000000381947 */ /* 0x000fea0003800000 */
[----:B------:R-:W2:Y:S01]  /*02b0*/  LDCU.64 UR8, c[0x0][0x380] ;  /* 0x00007000ff0877ac */ /* 0x000ea20008000a00 */
[----:B-1----:R-:W-:Y:S01]  /*02c0*/  IMAD R0, R2, UR6, RZ ;  /* 0x0000000602007c24 */ /* 0x002fe2000f8e02ff */
[C---:B------:R-:W-:Y:S02]  /*02d0*/  IADD3 R6, PT, PT, R3.reuse, 0x10, RZ ;  /* 0x0000001003067810 */ /* 0x040fe40007ffe0ff */
[----:B0-----:R-:W-:Y:S02]  /*02e0*/  SHF.R.S32.HI R7, RZ, 0x1f, R3 ;  /* 0x0000001fff077819 */ /* 0x001fe40000011403 */
[C---:B------:R-:W-:Y:S02]  /*02f0*/  IADD3 R8, P3, PT, R3.reuse, R0, RZ ;  /* 0x0000000003087210 */ /* 0x040fe40007f7e0ff */
[----:B------:R-:W-:Y:S02]  /*0300*/  ISETP.GE.AND P2, PT, R3, 0x1, PT ;  /* 0x000000010300780c */ /* 0x000fe40003f46270 */
[----:B------:R-:W-:-:S02]  /*0310*/  ISETP.GE.AND P1, PT, R6, UR6, PT ;  /* 0x0000000606007c0c */ /* 0x000fc4000bf26270 */
[----:B------:R-:W-:Y:S02]  /*0320*/  LEA.HI.X.SX32 R7, R0, R7, 0x1, P3 ;  /* 0x0000000700077211 */ /* 0x000fe400018f0eff */
[----:B--2---:R-:W-:-:S04]  /*0330*/  LEA R6, P3, R8, UR8, 0x2 ;  /* 0x0000000808067c11 */ /* 0x004fc8000f8610ff */
[----:B------:R-:W-:-:S05]  /*0340*/  LEA.HI.X R7, R8, UR9, R7, 0x2, P3 ;  /* 0x0000000908077c11 */ /* 0x000fca00098f1407 */
[----:B------:R-:W2:Y:S04]  /*0350*/  @P2 LDG.E R0, desc[UR4][R6.64+-0x4] ;  /* 0xfffffc0406002981 */ /* 0x000ea8000c1e1900 */
[----:B------:R-:W3:Y:S04]  /*0360*/  @!P1 LDG.E R8, desc[UR4][R6.64+0x40] ;  /* 0x0000400406089981 */ /* 0x000ee8000c1e1900 */
[----:B--2---:R2:W-:Y:S04]  /*0370*/  @P2 STS [R5+0x48], R0 ;  /* 0x0000480005002388 */ /* 0x0045e80000000800 */
[----:B---3--:R2:W-:Y:S02]  /*0380*/  @!P1 STS [R5+0x8c], R8 ;  /* 0x00008c0805009388 */ /* 0x0085e40000000800 */
.L_x_3:
[----:B------:R-:W-:Y:S05]  /*0390*/  BSYNC.RECONVERGENT B0 ;  /* 0x0000000000007941 */ /* 0x000fea0003800200 */
.L_x_2:
[----:B------:R-:W-:Y:S06]  /*03a0*/  BAR.SYNC.DEFER_BLOCKING 0x0 ;  /* 0x0000000000007b1d */ /* 0x000fec0000010000 */
[----:B------:R-:W-:Y:S05]  /*03b0*/  @!P0 EXIT ;  /* 0x000000000000894d */ /* 0x000fea0003800000 */
[----:B01----:R-:W0:Y:S01]  /*03c0*/  LDC.64 R6, c[0x0][0x390] ;  /* 0x0000e400ff067b82 */ /* 0x003e220000000a00 */
[----:B--2---:R-:W1:Y:S04]  /*03d0*/  LDS R0, [R4] ;  /* 0x0000000004007984 */ /* 0x004e680000000800 */
[----:B------:R-:W2:Y:S04]  /*03e0*/  LDS R15, [R4+0x4] ;  /* 0x00000400040f7984 */ /* 0x000ea80000000800 */
[----:B------:R-:W3:Y:S04]  /*03f0*/  LDS R17, [R4+0x8] ;  /* 0x0000080004117984 */ /* 0x000ee80000000800 */
[----:B------:R-:W4:Y:S04]  /*0400*/  LDS R19, [R4+0x48] ;  /* 0x0000480004137984 */ /* 0x000f280000000800 */
[----:B------:R-:W5:Y:S04]  /*0410*/  LDS R21, [R4+0x4c] ;  /* 0x00004c0004157984 */ /* 0x000f680000000800 */
[----:B------:R-:W5:Y:S04]  /*0420*/  LDS R22, [R4+0x50] ;  /* 0x0000500004167984 */ /* 0x000f680000000800 */
[----:B0-----:R-:W1:Y:S04]  /*0430*/  LDG.E R13, desc[UR4][R6.64] ;  /* 0x00000004060d7981 */ /* 0x001e68000c1e1900 */
[----:B------:R-:W2:Y:S04]  /*0440*/  LDG.E R14, desc[UR4][R6.64+0x4] ;  /* 0x00000404060e7981 */ /* 0x000ea8000c1e1900 */
[----:B------:R-:W3:Y:S04]  /*0450*/  LDG.E R16, desc[UR4][R6.64+0x8] ;  /* 0x0000080406107981 */ /* 0x000ee8000c1e1900 */
[----:B------:R-:W4:Y:S04]  /*0460*/  LDG.E R18, desc[UR4][R6.64+0xc] ;  /* 0x00000c0406127981 */ /* 0x000f28000c1e1900 */
[----:B------:R-:W5:Y:S04]  /*0470*/  LDG.E R20, desc[UR4][R6.64+0x10] ;  /* 0x0000100406147981 */ /* 0x000f68000c1e1900 */
[----:B------:R-:W5:Y:S04]  /*0480*/  LDG.E R10, desc[UR4][R6.64+0x14] ;  /* 0x00001404060a7981 */ /* 0x000f68000c1e1900 */
[----:B------:R-:W5:Y:S04]  /*0490*/  LDG.E R9, desc[UR4][R6.64+0x18] ;  /* 0x0000180406097981 */ /* 0x000f68000c1e1900 */
[----:B------:R-:W5:Y:S04]  /*04a0*/  LDG.E R8, desc[UR4][R6.64+0x1c] ;  /* 0x00001c0406087981 */ /* 0x000f68000c1e1900 */
[----:B------:R0:W5:Y:S01]  /*04b0*/  LDG.E R5, desc[UR4][R6.64+0x20] ;  /* 0x0000200406057981 */ /* 0x000162000c1e1900 */
[----:B------:R-:W-:-:S03]  /*04c0*/  IMAD R3, R2, UR6, R3 ;  /* 0x0000000602037c24 */ /* 0x000fc6000f8e0203 */
[----:B------:R-:W5:Y:S04]  /*04d0*/  LDS R23, [R4+0x90] ;  /* 0x0000900004177984 */ /* 0x000f680000000800 */
[----:B------:R-:W5:Y:S01]  /*04e0*/  LDS R11, [R4+0x94] ;  /* 0x00009400040b7984 */ /* 0x000f620000000800 */
[----:B0-----:R-:W0:Y:S03]  /*04f0*/  LDC.64 R6, c[0x0][0x388] ;  /* 0x0000e200ff067b82 */ /* 0x001e260000000a00 */
[----:B------:R-:W5:Y:S01]  /*0500*/  LDS R12, [R4+0x98] ;  /* 0x00009800040c7984 */ /* 0x000f620000000800 */
[----:B0-----:R-:W-:-:S04]  /*0510*/  IMAD.WIDE R6, R3, 0x4, R6 ;  /* 0x0000000403067825 */ /* 0x001fc800078e0206 */
[----:B-1----:R-:W-:-:S04]  /*0520*/  FFMA R0, R0, R13, RZ ;  /* 0x0000000d00007223 */ /* 0x002fc800000000ff */
[----:B--2---:R-:W-:-:S04]  /*0530*/  FFMA R0, R15, R14, R0 ;  /* 0x0000000e0f007223 */ /* 0x004fc80000000000 */
[----:B---3--:R-:W-:-:S04]  /*0540*/  FFMA R0, R17, R16, R0 ;  /* 0x0000001011007223 */ /* 0x008fc80000000000 */
[----:B----4-:R-:W-:-:S04]  /*0550*/  FFMA R0, R19, R18, R0 ;  /* 0x0000001213007223 */ /* 0x010fc80000000000 */
[----:B-----5:R-:W-:-:S04]  /*0560*/  FFMA R21, R21, R20, R0 ;  /* 0x0000001415157223 */ /* 0x020fc80000000000 */
[----:B------:R-:W-:-:S04]  /*0570*/  FFMA R10, R22, R10, R21 ;  /* 0x0000000a160a7223 */ /* 0x000fc80000000015 */
[----:B------:R-:W-:-:S04]  /*0580*/  FFMA R10, R23, R9, R10 ;  /* 0x00000009170a7223 */ /* 0x000fc8000000000a */
[----:B------:R-:W-:-:S04]  /*0590*/  FFMA R11, R11, R8, R10 ;  /* 0x000000080b0b7223 */ /* 0x000fc8000000000a */
[----:B------:R-:W-:-:S05]  /*05a0*/  FFMA R5, R12, R5, R11 ;  /* 0x000000050c057223 */ /* 0x000fca000000000b */
[----:B------:R-:W-:Y:S01]  /*05b0*/  STG.E desc[UR4][R6.64], R5 ;  /* 0x0000000506007986 */ /* 0x000fe2000c101904 */
[----:B------:R-:W-:Y:S05]  /*05c0*/  EXIT ;  /* 0x000000000000794d */ /* 0x000fea0003800000 */
.L_x_4:
[----:B------:R-:W-:-:S00]  /*05d0*/  BRA `(.L_x_4) ;  /* 0xfffffffc00fc7947 */ /* 0x000fc0000383ffff */
[----:B------:R-:W-:-:S00]  /*05e0*/  NOP ;  /* 0x0000000000007918 */ /* 0x000fc00000000000 */
        /* <DEDUP_REMOVED lines=9> */
.L_x_5:


//--------------------- .nv.shared._Z13convolution2DPfS_S_ii --------------------------
	.section	.nv.shared._Z13convolution2DPfS_S_ii,"aw",@nobits
	.sectionflags	@""
	.align	4
.nv.shared._Z13convolution2DPfS_S_ii:
	.zero		2320


//--------------------- .nv.shared.reserved.0     --------------------------
	.section	.nv.shared.reserved.0,"aw",@nobits
	.weak		__nv_reservedSMEM_offset_0_alias
	.size		__nv_reservedSMEM_offset_0_alias, 0, 64
	.other		__nv_reservedSMEM_offset_0_alias,@"STO_CUDA_RESERVED_SHARED STV_DEFAULT"
__nv_reservedSMEM_offset_0_alias:
	.zero		0
	.zero		64


//--------------------- .nv.constant0._Z13convolution2DPfS_S_ii --------------------------
	.section	.nv.constant0._Z13convolution2DPfS_S_ii,"a",@progbits
	.sectionflags	@""
	.align	4
.nv.constant0._Z13convolution2DPfS_S_ii:
	.zero		928


//--------------------- SYMBOLS --------------------------

	.type		.nv.reservedSmem.offset0,@object
	.size		.nv.reservedSmem.offset0,0x4
	.type		.nv.reservedSmem.cap,@object
	.size		.nv.reservedSmem.cap,0x4
